//
// Generated by NVIDIA NVVM Compiler
//
// Compiler Build ID: CL-36424714
// Cuda compilation tools, release 13.0, V13.0.88
// Based on NVVM 20.0.0
//

.version 9.0
.target sm_100
.address_size 64

	// .globl	_Z6reducePfS_
// _ZZ6reducePfS_E5sdata has been demoted

.visible .entry _Z6reducePfS_(
	.param .u64 .ptr .align 1 _Z6reducePfS__param_0,
	.param .u64 .ptr .align 1 _Z6reducePfS__param_1
)
{
	.reg .pred 	%p<6>;
	.reg .b32 	%r<13>;
	.reg .b32 	%f<5>;
	.reg .b64 	%rd<9>;
	// demoted variable
	.shared .align 4 .b8 _ZZ6reducePfS_E5sdata[32];
	ld.param.u64 	%rd2, [_Z6reducePfS__param_0];
	ld.param.u64 	%rd1, [_Z6reducePfS__param_1];
	cvta.to.global.u64 	%rd3, %rd2;
	mov.u32 	%r12, %ntid.x;
	mov.u32 	%r2, %ctaid.x;
	mov.u32 	%r3, %tid.x;
	mad.lo.s32 	%r7, %r12, %r2, %r3;
	mul.wide.s32 	%rd4, %r7, 4;
	add.s64 	%rd5, %rd3, %rd4;
	ld.global.f32 	%f2, [%rd5];
	shl.b32 	%r8, %r3, 2;
	mov.u32 	%r9, _ZZ6reducePfS_E5sdata;
	add.s32 	%r4, %r9, %r8;
	st.shared.f32 	[%r4], %f2;
	setp.lt.u32 	%p1, %r12, 2;
	@%p1 bra 	$L__BB0_5;
$L__BB0_1:
	mov.u32 	%r5, %r12;
	shr.u32 	%r12, %r5, 1;
	setp.ge.u32 	%p2, %r3, %r12;
	@%p2 bra 	$L__BB0_4;
	ld.shared.f32 	%f3, [%r4];
	shl.b32 	%r10, %r12, 2;
	add.s32 	%r11, %r4, %r10;
	ld.shared.f32 	%f1, [%r11];
	setp.geu.f32 	%p3, %f3, %f1;
	@%p3 bra 	$L__BB0_4;
	st.shared.f32 	[%r4], %f1;
$L__BB0_4:
	bar.sync 	0;
	setp.gt.u32 	%p4, %r5, 3;
	@%p4 bra 	$L__BB0_1;
$L__BB0_5:
	setp.ne.s32 	%p5, %r3, 0;
	@%p5 bra 	$L__BB0_7;
	ld.shared.f32 	%f4, [_ZZ6reducePfS_E5sdata];
	cvta.to.global.u64 	%rd6, %rd1;
	mul.wide.u32 	%rd7, %r2, 4;
	add.s64 	%rd8, %rd6, %rd7;
	st.global.f32 	[%rd8], %f4;
$L__BB0_7:
	ret;

}


// ===== COMPILED SASS (sm_100) =====

	.target	sm_100

	.elftype	@"ET_EXEC"


//--------------------- .note.nv.tkinfo           --------------------------
	.section	.note.nv.tkinfo,"",@"SHT_NOTE"
	.sectionflags	@"SHF_NOTE_NV_TKINFO"
	.tkinfo
        /*0018*/ 	.word	0x00000002
        /*0030*/ 	.string	""
        /*0030*/ 	.string	"ptxas"
        /*0030*/ 	.string	"Cuda compilation tools, release 13.0, V13.0.88"
        /*0030*/ 	.string	"Build cuda_13.0.r13.0/compiler.36424714_0"
        /*0030*/ 	.string	"-arch sm_100 -m 64 "



//--------------------- .note.nv.cuinfo           --------------------------
	.section	.note.nv.cuinfo,"",@"SHT_NOTE"
	.sectionflags	@"SHF_NOTE_NV_CUINFO"
        /*0018*/ 	.short	0x0002
        /*001a*/ 	.short	0x0064
        /*001c*/ 	.short	0x0082
	.zero		2


//--------------------- .nv.info                  --------------------------
	.section	.nv.info,"",@"SHT_CUDA_INFO"
	.align	4


	//----- nvinfo : EIATTR_REGCOUNT
	.align		4
        /*0000*/ 	.byte	0x04, 0x2f
        /*0002*/ 	.short	(.L_1 - .L_0)
	.align		4
.L_0:
        /*0004*/ 	.word	index@(_Z6reducePfS_)
        /*0008*/ 	.word	0x0000000a


	//----- nvinfo : EIATTR_FRAME_SIZE
	.align		4
.L_1:
        /*000c*/ 	.byte	0x04, 0x11
        /*000e*/ 	.short	(.L_3 - .L_2)
	.align		4
.L_2:
        /*0010*/ 	.word	index@(_Z6reducePfS_)
        /*0014*/ 	.word	0x00000000


	//----- nvinfo : EIATTR_MIN_STACK_SIZE
	.align		4
.L_3:
        /*0018*/ 	.byte	0x04, 0x12
        /*001a*/ 	.short	(.L_5 - .L_4)
	.align		4
.L_4:
        /*001c*/ 	.word	index@(_Z6reducePfS_)
        /*0020*/ 	.word	0x00000000
.L_5:


//--------------------- .nv.compat                --------------------------
	.section	.nv.compat,"",@"SHT_CUDA_COMPAT_INFO"
	.align	4
        /*0000*/ 	.byte	0x02, 0x09, 0x00, 0x00, 0x02, 0x02, 0x01, 0x00, 0x02, 0x05, 0x05, 0x00, 0x03, 0x07, 0x01, 0x01
        /*0010*/ 	.byte	0x02, 0x03, 0x00, 0x00, 0x02, 0x06, 0x01, 0x00, 0x04, 0x0b, 0x08, 0x00, 0x09, 0x00, 0x00, 0x00
        /*0020*/ 	.byte	0x00, 0x00, 0x00, 0x00


//--------------------- .nv.info._Z6reducePfS_    --------------------------
	.section	.nv.info._Z6reducePfS_,"",@"SHT_CUDA_INFO"
	.sectionflags	@""
	.align	4


	//----- nvinfo : EIATTR_CUDA_API_VERSION
	.align		4
        /*0000*/ 	.byte	0x04, 0x37
        /*0002*/ 	.short	(.L_7 - .L_6)
.L_6:
        /*0004*/ 	.word	0x00000082


	//----- nvinfo : EIATTR_KPARAM_INFO
	.align		4
.L_7:
        /*0008*/ 	.byte	0x04, 0x17
        /*000a*/ 	.short	(.L_9 - .L_8)
.L_8:
        /*000c*/ 	.word	0x00000000
        /*0010*/ 	.short	0x0001
        /*0012*/ 	.short	0x0008
        /*0014*/ 	.byte	0x00, 0xf5, 0x21, 0x00


	//----- nvinfo : EIATTR_KPARAM_INFO
	.align		4
.L_9:
        /*0018*/ 	.byte	0x04, 0x17
        /*001a*/ 	.short	(.L_11 - .L_10)
.L_10:
        /*001c*/ 	.word	0x00000000
        /*0020*/ 	.short	0x0000
        /*0022*/ 	.short	0x0000
        /*0024*/ 	.byte	0x00, 0xf5, 0x21, 0x00


	//----- nvinfo : EIATTR_SPARSE_MMA_MASK
	.align		4
.L_11:
        /*0028*/ 	.byte	0x03, 0x50
        /*002a*/ 	.short	0x0000


	//----- nvinfo : EIATTR_MAXREG_COUNT
	.align		4
        /*002c*/ 	.byte	0x03, 0x1b
        /*002e*/ 	.short	0x00ff


	//----- nvinfo : EIATTR_NUM_BARRIERS
	.align		4
        /*0030*/ 	.byte	0x02, 0x4c
        /*0032*/ 	.byte	0x01
	.zero		1


	//----- nvinfo : EIATTR_MERCURY_ISA_VERSION
	.align		4
        /*0034*/ 	.byte	0x03, 0x5f
        /*0036*/ 	.short	0x0101


	//----- nvinfo : EIATTR_VRC_CTA_INIT_COUNT
	.align		4
        /*0038*/ 	.byte	0x02, 0x4a
	.zero		1
	.zero		1


	//----- nvinfo : EIATTR_EXIT_INSTR_OFFSETS
	.align		4
        /*003c*/ 	.byte	0x04, 0x1c
        /*003e*/ 	.short	(.L_13 - .L_12)


	//   ....[0]....
.L_12:
        /*0040*/ 	.word	0x00000200


	//   ....[1]....
        /*0044*/ 	.word	0x00000280


	//----- nvinfo : EIATTR_CRS_STACK_SIZE
	.align		4
.L_13:
        /*0048*/ 	.byte	0x04, 0x1e
        /*004a*/ 	.short	(.L_15 - .L_14)
.L_14:
        /*004c*/ 	.word	0x00000000


	//----- nvinfo : EIATTR_CBANK_PARAM_SIZE
	.align		4
.L_15:
        /*0050*/ 	.byte	0x03, 0x19
        /*0052*/ 	.short	0x0010


	//----- nvinfo : EIATTR_PARAM_CBANK
	.align		4
        /*0054*/ 	.byte	0x04, 0x0a
        /*0056*/ 	.short	(.L_17 - .L_16)
	.align		4
.L_16:
        /*0058*/ 	.word	index@(.nv.constant0._Z6reducePfS_)
        /*005c*/ 	.short	0x0380
        /*005e*/ 	.short	0x0010


	//----- nvinfo : EIATTR_SW_WAR
	.align		4
.L_17:
        /*0060*/ 	.byte	0x04, 0x36
        /*0062*/ 	.short	(.L_19 - .L_18)
.L_18:
        /*0064*/ 	.word	0x00000008
.L_19:


//--------------------- .nv.callgraph             --------------------------
	.section	.nv.callgraph,"",@"SHT_CUDA_CALLGRAPH"
	.align	4
	.sectionentsize	8
	.align		4
        /*0000*/ 	.word	0x00000000
	.align		4
        /*0004*/ 	.word	0xffffffff
	.align		4
        /*0008*/ 	.word	0x00000000
	.align		4
        /*000c*/ 	.word	0xfffffffe
	.align		4
        /*0010*/ 	.word	0x00000000
	.align		4
        /*0014*/ 	.word	0xfffffffd
	.align		4
        /*0018*/ 	.word	0x00000000
	.align		4
        /*001c*/ 	.word	0xfffffffc


//--------------------- .text._Z6reducePfS_       --------------------------
	.section	.text._Z6reducePfS_,"ax",@progbits
	.align	128
        .global         _Z6reducePfS_
        .type           _Z6reducePfS_,@function
        .size           _Z6reducePfS_,(.L_x_5 - _Z6reducePfS_)
        .other          _Z6reducePfS_,@"STO_CUDA_ENTRY STV_DEFAULT"
_Z6reducePfS_:
.text._Z6reducePfS_:
[----:B------:R-:W-:Y:S01]  /*0000*/  LDC R1, c[0x0][0x37c] ;  /* 0x0000df00ff017b82 */ /* 0x000fe20000000800 */
[----:B------:R-:W0:Y:S07]  /*0010*/  S2R R7, SR_CTAID.X ;  /* 0x0000000000077919 */ /* 0x000e2e0000002500 */
[----:B------:R-:W1:Y:S01]  /*0020*/  LDC.64 R2, c[0x0][0x380] ;  /* 0x0000e000ff027b82 */ /* 0x000e620000000a00 */
[----:B------:R-:W0:Y:S01]  /*0030*/  LDCU UR8, c[0x0][0x360] ;  /* 0x00006c00ff0877ac */ /* 0x000e220008000800 */
[----:B------:R-:W0:Y:S01]  /*0040*/  S2R R4, SR_TID.X ;  /* 0x0000000000047919 */ /* 0x000e220000002100 */
[----:B------:R-:W2:Y:S01]  /*0050*/  LDCU.64 UR6, c[0x0][0x358] ;  /* 0x00006b00ff0677ac */ /* 0x000ea20008000a00 */
[----:B0-----:R-:W-:-:S04]  /*0060*/  IMAD R5, R7, UR8, R4 ;  /* 0x0000000807057c24 */ /* 0x001fc8000f8e0204 */
[----:B-1----:R-:W-:-:S06]  /*0070*/  IMAD.WIDE R2, R5, 0x4, R2 ;  /* 0x0000000405027825 */ /* 0x002fcc00078e0202 */
[----:B--2---:R-:W2:Y:S01]  /*0080*/  LDG.E R2, desc[UR6][R2.64] ;  /* 0x0000000602027981 */ /* 0x004ea2000c1e1900 */
[----:B------:R-:W0:Y:S01]  /*0090*/  S2UR UR5, SR_CgaCtaId ;  /* 0x00000000000579c3 */ /* 0x000e220000008800 */
[----:B------:R-:W-:Y:S01]  /*00a0*/  UMOV UR4, 0x400 ;  /* 0x0000040000047882 */ /* 0x000fe20000000000 */
[----:B------:R-:W-:Y:S02]  /*00b0*/  UISETP.GE.U32.AND UP0, UPT, UR8, 0x2, UPT ;  /* 0x000000020800788c */ /* 0x000fe4000bf06070 */
[----:B0-----:R-:W-:-:S06]  /*00c0*/  ULEA UR4, UR5, UR4, 0x18 ;  /* 0x0000000405047291 */ /* 0x001fcc000f8ec0ff */
[----:B------:R-:W-:-:S05]  /*00d0*/  LEA R5, R4, UR4, 0x2 ;  /* 0x0000000404057c11 */ /* 0x000fca000f8e10ff */
[----:B--2---:R0:W-:Y:S01]  /*00e0*/  STS [R5], R2 ;  /* 0x0000000205007388 */ /* 0x0041e20000000800 */
[----:B------:R-:W-:Y:S05]  /*00f0*/  BRA.U !UP0, `(.L_x_0) ;  /* 0x00000001083c7547 */ /* 0x000fea000b800000 */
[----:B------:R-:W-:-:S07]  /*0100*/  IMAD.U32 R0, RZ, RZ, UR8 ;  /* 0x00000008ff007e24 */ /* 0x000fce000f8e00ff */
.L_x_3:
[--C-:B------:R-:W-:Y:S01]  /*0110*/  IMAD.MOV.U32 R6, RZ, RZ, R0.reuse ;  /* 0x000000ffff067224 */ /* 0x100fe200078e0000 */
[----:B------:R-:W-:Y:S01]  /*0120*/  SHF.R.U32.HI R0, RZ, 0x1, R0 ;  /* 0x00000001ff007819 */ /* 0x000fe20000011600 */
[----:B------:R-:W-:Y:S03]  /*0130*/  BSSY.RECONVERGENT B0, `(.L_x_1) ;  /* 0x0000008000007945 */ /* 0x000fe60003800200 */
[----:B------:R-:W-:-:S13]  /*0140*/  ISETP.GE.U32.AND P0, PT, R4, R0, PT ;  /* 0x000000000400720c */ /* 0x000fda0003f06070 */
[----:B-1----:R-:W-:Y:S05]  /*0150*/  @P0 BRA `(.L_x_2) ;  /* 0x0000000000140947 */ /* 0x002fea0003800000 */
[----:B------:R-:W-:Y:S01]  /*0160*/  IMAD R3, R0, 0x4, R5 ;  /* 0x0000000400037824 */ /* 0x000fe200078e0205 */
[----:B0-----:R-:W-:Y:S05]  /*0170*/  LDS R2, [R5] ;  /* 0x0000000005027984 */ /* 0x001fea0000000800 */
[----:B------:R-:W0:Y:S02]  /*0180*/  LDS R3, [R3] ;  /* 0x0000000003037984 */ /* 0x000e240000000800 */
[----:B0-----:R-:W-:-:S13]  /*0190*/  FSETP.GEU.AND P0, PT, R2, R3, PT ;  /* 0x000000030200720b */ /* 0x001fda0003f0e000 */
[----:B------:R1:W-:Y:S02]  /*01a0*/  @!P0 STS [R5], R3 ;  /* 0x0000000305008388 */ /* 0x0003e40000000800 */
.L_x_2:
[----:B------:R-:W-:Y:S05]  /*01b0*/  BSYNC.RECONVERGENT B0 ;  /* 0x0000000000007941 */ /* 0x000fea0003800200 */
.L_x_1:
[----:B------:R-:W-:Y:S01]  /*01c0*/  BAR.SYNC.DEFER_BLOCKING 0x0 ;  /* 0x0000000000007b1d */ /* 0x000fe20000010000 */
[----:B------:R-:W-:-:S13]  /*01d0*/  ISETP.GT.U32.AND P0, PT, R6, 0x3, PT ;  /* 0x000000030600780c */ /* 0x000fda0003f04070 */
[----:B------:R-:W-:Y:S05]  /*01e0*/  @P0 BRA `(.L_x_3) ;  /* 0xfffffffc00c80947 */ /* 0x000fea000383ffff */
.L_x_0:
[----:B------:R-:W-:-:S13]  /*01f0*/  ISETP.NE.AND P0, PT, R4, RZ, PT ;  /* 0x000000ff0400720c */ /* 0x000fda0003f05270 */
[----:B------:R-:W-:Y:S05]  /*0200*/  @P0 EXIT ;  /* 0x000000000000094d */ /* 0x000fea0003800000 */
[----:B------:R-:W2:Y:S01]  /*0210*/  S2UR UR5, SR_CgaCtaId ;  /* 0x00000000000579c3 */ /* 0x000ea20000008800 */
[----:B------:R-:W-:-:S07]  /*0220*/  UMOV UR4, 0x400 ;  /* 0x0000040000047882 */ /* 0x000fce0000000000 */
[----:B01----:R-:W0:Y:S01]  /*0230*/  LDC.64 R2, c[0x0][0x388] ;  /* 0x0000e200ff027b82 */ /* 0x003e220000000a00 */
[----:B--2---:R-:W-:Y:S01]  /*0240*/  ULEA UR4, UR5, UR4, 0x18 ;  /* 0x0000000405047291 */ /* 0x004fe2000f8ec0ff */
[----:B0-----:R-:W-:-:S08]  /*0250*/  IMAD.WIDE.U32 R2, R7, 0x4, R2 ;  /* 0x0000000407027825 */ /* 0x001fd000078e0002 */
[----:B------:R-:W0:Y:S04]  /*0260*/  LDS R5, [UR4] ;  /* 0x00000004ff057984 */ /* 0x000e280008000800 */
[----:B0-----:R-:W-:Y:S01]  /*0270*/  STG.E desc[UR6][R2.64], R5 ;  /* 0x0000000502007986 */ /* 0x001fe2000c101906 */
[----:B------:R-:W-:Y:S05]  /*0280*/  EXIT ;  /* 0x000000000000794d */ /* 0x000fea0003800000 */
.L_x_4:
[----:B------:R-:W-:-:S00]  /*0290*/  BRA `(.L_x_4) ;  /* 0xfffffffc00fc7947 */ /* 0x000fc0000383ffff */
[----:B------:R-:W-:-:S00]  /*02a0*/  NOP ;  /* 0x0000000000007918 */ /* 0x000fc00000000000 */
        /* <DEDUP_REMOVED lines=13> */
.L_x_5:


//--------------------- .nv.shared._Z6reducePfS_  --------------------------
	.section	.nv.shared._Z6reducePfS_,"aw",@nobits
	.sectionflags	@""
	.align	4
.nv.shared._Z6reducePfS_:
	.zero		1056


//--------------------- .nv.shared.reserved.0     --------------------------
	.section	.nv.shared.reserved.0,"aw",@nobits
	.weak		__nv_reservedSMEM_offset_0_alias
	.size		__nv_reservedSMEM_offset_0_alias, 0, 64
	.other		__nv_reservedSMEM_offset_0_alias,@"STO_CUDA_RESERVED_SHARED STV_DEFAULT"
__nv_reservedSMEM_offset_0_alias:
	.zero		0
	.zero		64


//--------------------- .nv.constant0._Z6reducePfS_ --------------------------
	.section	.nv.constant0._Z6reducePfS_,"a",@progbits
	.sectionflags	@""
	.align	4
.nv.constant0._Z6reducePfS_:
	.zero		912


//--------------------- SYMBOLS --------------------------

	.type		.nv.reservedSmem.offset0,@object
	.size		.nv.reservedSmem.offset0,0x4
	.type		.nv.reservedSmem.cap,@object
	.size		.nv.reservedSmem.cap,0x4
